//
// Generated by NVIDIA NVVM Compiler
//
// Compiler Build ID: CL-36424714
// Cuda compilation tools, release 13.0, V13.0.88
// Based on NVVM 20.0.0
//

.version 9.0
.target sm_100
.address_size 64

	// .globl	_Z3SumPfS_S_PiS0_

.visible .entry _Z3SumPfS_S_PiS0_(
	.param .u64 .ptr .align 1 _Z3SumPfS_S_PiS0__param_0,
	.param .u64 .ptr .align 1 _Z3SumPfS_S_PiS0__param_1,
	.param .u64 .ptr .align 1 _Z3SumPfS_S_PiS0__param_2,
	.param .u64 .ptr .align 1 _Z3SumPfS_S_PiS0__param_3,
	.param .u64 .ptr .align 1 _Z3SumPfS_S_PiS0__param_4
)
{
	.reg .pred 	%p<3>;
	.reg .b32 	%r<12>;
	.reg .b32 	%f<4>;
	.reg .b64 	%rd<15>;

	ld.param.u64 	%rd1, [_Z3SumPfS_S_PiS0__param_0];
	ld.param.u64 	%rd2, [_Z3SumPfS_S_PiS0__param_1];
	ld.param.u64 	%rd3, [_Z3SumPfS_S_PiS0__param_2];
	ld.param.u64 	%rd4, [_Z3SumPfS_S_PiS0__param_3];
	ld.param.u64 	%rd5, [_Z3SumPfS_S_PiS0__param_4];
	cvta.to.global.u64 	%rd6, %rd5;
	mov.u32 	%r3, %tid.x;
	mov.u32 	%r4, %ctaid.x;
	mov.u32 	%r5, %ntid.x;
	mad.lo.s32 	%r1, %r4, %r5, %r3;
	mov.u32 	%r6, %tid.y;
	mov.u32 	%r7, %ctaid.y;
	mov.u32 	%r8, %ntid.y;
	mad.lo.s32 	%r9, %r7, %r8, %r6;
	ld.global.u32 	%r10, [%rd6];
	mad.lo.s32 	%r2, %r10, %r1, %r9;
	setp.ge.s32 	%p1, %r9, %r10;
	@%p1 bra 	$L__BB0_3;
	cvta.to.global.u64 	%rd7, %rd4;
	ld.global.u32 	%r11, [%rd7];
	setp.ge.s32 	%p2, %r1, %r11;
	@%p2 bra 	$L__BB0_3;
	cvta.to.global.u64 	%rd8, %rd1;
	mul.wide.s32 	%rd9, %r2, 4;
	add.s64 	%rd10, %rd8, %rd9;
	ld.global.f32 	%f1, [%rd10];
	cvta.to.global.u64 	%rd11, %rd2;
	add.s64 	%rd12, %rd11, %rd9;
	ld.global.f32 	%f2, [%rd12];
	add.f32 	%f3, %f1, %f2;
	cvta.to.global.u64 	%rd13, %rd3;
	add.s64 	%rd14, %rd13, %rd9;
	st.global.f32 	[%rd14], %f3;
$L__BB0_3:
	ret;

}


// ===== COMPILED SASS (sm_100) =====

	.target	sm_100

	.elftype	@"ET_EXEC"


//--------------------- .note.nv.tkinfo           --------------------------
	.section	.note.nv.tkinfo,"",@"SHT_NOTE"
	.sectionflags	@"SHF_NOTE_NV_TKINFO"
	.tkinfo
        /*0018*/ 	.word	0x00000002
        /*0030*/ 	.string	""
        /*0030*/ 	.string	"ptxas"
        /*0030*/ 	.string	"Cuda compilation tools, release 13.0, V13.0.88"
        /*0030*/ 	.string	"Build cuda_13.0.r13.0/compiler.36424714_0"
        /*0030*/ 	.string	"-arch sm_100 -m 64 "



//--------------------- .note.nv.cuinfo           --------------------------
	.section	.note.nv.cuinfo,"",@"SHT_NOTE"
	.sectionflags	@"SHF_NOTE_NV_CUINFO"
        /*0018*/ 	.short	0x0002
        /*001a*/ 	.short	0x0064
        /*001c*/ 	.short	0x0082
	.zero		2


//--------------------- .nv.info                  --------------------------
	.section	.nv.info,"",@"SHT_CUDA_INFO"
	.align	4


	//----- nvinfo : EIATTR_REGCOUNT
	.align		4
        /*0000*/ 	.byte	0x04, 0x2f
        /*0002*/ 	.short	(.L_1 - .L_0)
	.align		4
.L_0:
        /*0004*/ 	.word	index@(_Z3SumPfS_S_PiS0_)
        /*0008*/ 	.word	0x0000000c


	//----- nvinfo : EIATTR_FRAME_SIZE
	.align		4
.L_1:
        /*000c*/ 	.byte	0x04, 0x11
        /*000e*/ 	.short	(.L_3 - .L_2)
	.align		4
.L_2:
        /*0010*/ 	.word	index@(_Z3SumPfS_S_PiS0_)
        /*0014*/ 	.word	0x00000000


	//----- nvinfo : EIATTR_MIN_STACK_SIZE
	.align		4
.L_3:
        /*0018*/ 	.byte	0x04, 0x12
        /*001a*/ 	.short	(.L_5 - .L_4)
	.align		4
.L_4:
        /*001c*/ 	.word	index@(_Z3SumPfS_S_PiS0_)
        /*0020*/ 	.word	0x00000000
.L_5:


//--------------------- .nv.compat                --------------------------
	.section	.nv.compat,"",@"SHT_CUDA_COMPAT_INFO"
	.align	4
        /*0000*/ 	.byte	0x02, 0x09, 0x00, 0x00, 0x02, 0x02, 0x01, 0x00, 0x02, 0x05, 0x05, 0x00, 0x03, 0x07, 0x01, 0x01
        /*0010*/ 	.byte	0x02, 0x03, 0x00, 0x00, 0x02, 0x06, 0x01, 0x00, 0x04, 0x0b, 0x08, 0x00, 0x09, 0x00, 0x00, 0x00
        /*0020*/ 	.byte	0x00, 0x00, 0x00, 0x00


//--------------------- .nv.info._Z3SumPfS_S_PiS0_ --------------------------
	.section	.nv.info._Z3SumPfS_S_PiS0_,"",@"SHT_CUDA_INFO"
	.sectionflags	@""
	.align	4


	//----- nvinfo : EIATTR_CUDA_API_VERSION
	.align		4
        /*0000*/ 	.byte	0x04, 0x37
        /*0002*/ 	.short	(.L_7 - .L_6)
.L_6:
        /*0004*/ 	.word	0x00000082


	//----- nvinfo : EIATTR_KPARAM_INFO
	.align		4
.L_7:
        /*0008*/ 	.byte	0x04, 0x17
        /*000a*/ 	.short	(.L_9 - .L_8)
.L_8:
        /*000c*/ 	.word	0x00000000
        /*0010*/ 	.short	0x0004
        /*0012*/ 	.short	0x0020
        /*0014*/ 	.byte	0x00, 0xf5, 0x21, 0x00


	//----- nvinfo : EIATTR_KPARAM_INFO
	.align		4
.L_9:
        /*0018*/ 	.byte	0x04, 0x17
        /*001a*/ 	.short	(.L_11 - .L_10)
.L_10:
        /*001c*/ 	.word	0x00000000
        /*0020*/ 	.short	0x0003
        /*0022*/ 	.short	0x0018
        /*0024*/ 	.byte	0x00, 0xf5, 0x21, 0x00


	//----- nvinfo : EIATTR_KPARAM_INFO
	.align		4
.L_11:
        /*0028*/ 	.byte	0x04, 0x17
        /*002a*/ 	.short	(.L_13 - .L_12)
.L_12:
        /*002c*/ 	.word	0x00000000
        /*0030*/ 	.short	0x0002
        /*0032*/ 	.short	0x0010
        /*0034*/ 	.byte	0x00, 0xf5, 0x21, 0x00


	//----- nvinfo : EIATTR_KPARAM_INFO
	.align		4
.L_13:
        /*0038*/ 	.byte	0x04, 0x17
        /*003a*/ 	.short	(.L_15 - .L_14)
.L_14:
        /*003c*/ 	.word	0x00000000
        /*0040*/ 	.short	0x0001
        /*0042*/ 	.short	0x0008
        /*0044*/ 	.byte	0x00, 0xf5, 0x21, 0x00


	//----- nvinfo : EIATTR_KPARAM_INFO
	.align		4
.L_15:
        /*0048*/ 	.byte	0x04, 0x17
        /*004a*/ 	.short	(.L_17 - .L_16)
.L_16:
        /*004c*/ 	.word	0x00000000
        /*0050*/ 	.short	0x0000
        /*0052*/ 	.short	0x0000
        /*0054*/ 	.byte	0x00, 0xf5, 0x21, 0x00


	//----- nvinfo : EIATTR_SPARSE_MMA_MASK
	.align		4
.L_17:
        /*0058*/ 	.byte	0x03, 0x50
        /*005a*/ 	.short	0x0000


	//----- nvinfo : EIATTR_MAXREG_COUNT
	.align		4
        /*005c*/ 	.byte	0x03, 0x1b
        /*005e*/ 	.short	0x00ff


	//----- nvinfo : EIATTR_MERCURY_ISA_VERSION
	.align		4
        /*0060*/ 	.byte	0x03, 0x5f
        /*0062*/ 	.short	0x0101


	//----- nvinfo : EIATTR_VRC_CTA_INIT_COUNT
	.align		4
        /*0064*/ 	.byte	0x02, 0x4a
	.zero		1
	.zero		1


	//----- nvinfo : EIATTR_EXIT_INSTR_OFFSETS
	.align		4
        /*0068*/ 	.byte	0x04, 0x1c
        /*006a*/ 	.short	(.L_19 - .L_18)


	//   ....[0]....
.L_18:
        /*006c*/ 	.word	0x000000d0


	//   ....[1]....
        /*0070*/ 	.word	0x00000110


	//   ....[2]....
        /*0074*/ 	.word	0x000001d0


	//----- nvinfo : EIATTR_CBANK_PARAM_SIZE
	.align		4
.L_19:
        /*0078*/ 	.byte	0x03, 0x19
        /*007a*/ 	.short	0x0028


	//----- nvinfo : EIATTR_PARAM_CBANK
	.align		4
        /*007c*/ 	.byte	0x04, 0x0a
        /*007e*/ 	.short	(.L_21 - .L_20)
	.align		4
.L_20:
        /*0080*/ 	.word	index@(.nv.constant0._Z3SumPfS_S_PiS0_)
        /*0084*/ 	.short	0x0380
        /*0086*/ 	.short	0x0028


	//----- nvinfo : EIATTR_SW_WAR
	.align		4
.L_21:
        /*0088*/ 	.byte	0x04, 0x36
        /*008a*/ 	.short	(.L_23 - .L_22)
.L_22:
        /*008c*/ 	.word	0x00000008
.L_23:


//--------------------- .nv.callgraph             --------------------------
	.section	.nv.callgraph,"",@"SHT_CUDA_CALLGRAPH"
	.align	4
	.sectionentsize	8
	.align		4
        /*0000*/ 	.word	0x00000000
	.align		4
        /*0004*/ 	.word	0xffffffff
	.align		4
        /*0008*/ 	.word	0x00000000
	.align		4
        /*000c*/ 	.word	0xfffffffe
	.align		4
        /*0010*/ 	.word	0x00000000
	.align		4
        /*0014*/ 	.word	0xfffffffd
	.align		4
        /*0018*/ 	.word	0x00000000
	.align		4
        /*001c*/ 	.word	0xfffffffc


//--------------------- .text._Z3SumPfS_S_PiS0_   --------------------------
	.section	.text._Z3SumPfS_S_PiS0_,"ax",@progbits
	.align	128
        .global         _Z3SumPfS_S_PiS0_
        .type           _Z3SumPfS_S_PiS0_,@function
        .size           _Z3SumPfS_S_PiS0_,(.L_x_1 - _Z3SumPfS_S_PiS0_)
        .other          _Z3SumPfS_S_PiS0_,@"STO_CUDA_ENTRY STV_DEFAULT"
_Z3SumPfS_S_PiS0_:
.text._Z3SumPfS_S_PiS0_:
[----:B------:R-:W-:Y:S08]  /*0000*/  LDC R1, c[0x0][0x37c] ;  /* 0x0000df00ff017b82 */ /* 0x000ff00000000800 */
[----:B------:R-:W0:Y:S01]  /*0010*/  LDC.64 R2, c[0x0][0x3a0] ;  /* 0x0000e800ff027b82 */ /* 0x000e220000000a00 */
[----:B------:R-:W0:Y:S02]  /*0020*/  LDCU.64 UR4, c[0x0][0x358] ;  /* 0x00006b00ff0477ac */ /* 0x000e240008000a00 */
[----:B0-----:R-:W2:Y:S05]  /*0030*/  LDG.E R6, desc[UR4][R2.64] ;  /* 0x0000000402067981 */ /* 0x001eaa000c1e1900 */
[----:B------:R-:W0:Y:S01]  /*0040*/  LDC R5, c[0x0][0x360] ;  /* 0x0000d800ff057b82 */ /* 0x000e220000000800 */
[----:B------:R-:W1:Y:S01]  /*0050*/  S2R R7, SR_TID.Y ;  /* 0x0000000000077919 */ /* 0x000e620000002200 */
[----:B------:R-:W0:Y:S06]  /*0060*/  S2R R0, SR_TID.X ;  /* 0x0000000000007919 */ /* 0x000e2c0000002100 */
[----:B------:R-:W1:Y:S08]  /*0070*/  S2UR UR7, SR_CTAID.Y ;  /* 0x00000000000779c3 */ /* 0x000e700000002600 */
[----:B------:R-:W1:Y:S08]  /*0080*/  LDC R4, c[0x0][0x364] ;  /* 0x0000d900ff047b82 */ /* 0x000e700000000800 */
[----:B------:R-:W0:Y:S01]  /*0090*/  S2UR UR6, SR_CTAID.X ;  /* 0x00000000000679c3 */ /* 0x000e220000002500 */
[----:B-1----:R-:W-:-:S02]  /*00a0*/  IMAD R7, R4, UR7, R7 ;  /* 0x0000000704077c24 */ /* 0x002fc4000f8e0207 */
[----:B0-----:R-:W-:-:S03]  /*00b0*/  IMAD R0, R5, UR6, R0 ;  /* 0x0000000605007c24 */ /* 0x001fc6000f8e0200 */
[----:B--2---:R-:W-:-:S13]  /*00c0*/  ISETP.GE.AND P0, PT, R7, R6, PT ;  /* 0x000000060700720c */ /* 0x004fda0003f06270 */
[----:B------:R-:W-:Y:S05]  /*00d0*/  @P0 EXIT ;  /* 0x000000000000094d */ /* 0x000fea0003800000 */
[----:B------:R-:W0:Y:S02]  /*00e0*/  LDC.64 R2, c[0x0][0x398] ;  /* 0x0000e600ff027b82 */ /* 0x000e240000000a00 */
[----:B0-----:R-:W2:Y:S02]  /*00f0*/  LDG.E R3, desc[UR4][R2.64] ;  /* 0x0000000402037981 */ /* 0x001ea4000c1e1900 */
[----:B--2---:R-:W-:-:S13]  /*0100*/  ISETP.GE.AND P0, PT, R0, R3, PT ;  /* 0x000000030000720c */ /* 0x004fda0003f06270 */
[----:B------:R-:W-:Y:S05]  /*0110*/  @P0 EXIT ;  /* 0x000000000000094d */ /* 0x000fea0003800000 */
[----:B------:R-:W0:Y:S01]  /*0120*/  LDC.64 R2, c[0x0][0x380] ;  /* 0x0000e000ff027b82 */ /* 0x000e220000000a00 */
[----:B------:R-:W-:-:S07]  /*0130*/  IMAD R9, R0, R6, R7 ;  /* 0x0000000600097224 */ /* 0x000fce00078e0207 */
[----:B------:R-:W1:Y:S08]  /*0140*/  LDC.64 R4, c[0x0][0x388] ;  /* 0x0000e200ff047b82 */ /* 0x000e700000000a00 */
[----:B------:R-:W2:Y:S01]  /*0150*/  LDC.64 R6, c[0x0][0x390] ;  /* 0x0000e400ff067b82 */ /* 0x000ea20000000a00 */
[----:B0-----:R-:W-:-:S06]  /*0160*/  IMAD.WIDE R2, R9, 0x4, R2 ;  /* 0x0000000409027825 */ /* 0x001fcc00078e0202 */
[----:B------:R-:W3:Y:S01]  /*0170*/  LDG.E R2, desc[UR4][R2.64] ;  /* 0x0000000402027981 */ /* 0x000ee2000c1e1900 */
[----:B-1----:R-:W-:-:S06]  /*0180*/  IMAD.WIDE R4, R9, 0x4, R4 ;  /* 0x0000000409047825 */ /* 0x002fcc00078e0204 */
[----:B------:R-:W3:Y:S01]  /*0190*/  LDG.E R5, desc[UR4][R4.64] ;  /* 0x0000000404057981 */ /* 0x000ee2000c1e1900 */
[----:B--2---:R-:W-:-:S04]  /*01a0*/  IMAD.WIDE R6, R9, 0x4, R6 ;  /* 0x0000000409067825 */ /* 0x004fc800078e0206 */
[----:B---3--:R-:W-:-:S05]  /*01b0*/  FADD R9, R2, R5 ;  /* 0x0000000502097221 */ /* 0x008fca0000000000 */
[----:B------:R-:W-:Y:S01]  /*01c0*/  STG.E desc[UR4][R6.64], R9 ;  /* 0x0000000906007986 */ /* 0x000fe2000c101904 */
[----:B------:R-:W-:Y:S05]  /*01d0*/  EXIT ;  /* 0x000000000000794d */ /* 0x000fea0003800000 */
.L_x_0:
[----:B------:R-:W-:-:S00]  /*01e0*/  BRA `(.L_x_0) ;  /* 0xfffffffc00fc7947 */ /* 0x000fc0000383ffff */
[----:B------:R-:W-:-:S00]  /*01f0*/  NOP ;  /* 0x0000000000007918 */ /* 0x000fc00000000000 */
        /* <DEDUP_REMOVED lines=8> */
.L_x_1:


//--------------------- .nv.shared.reserved.0     --------------------------
	.section	.nv.shared.reserved.0,"aw",@nobits
	.weak		__nv_reservedSMEM_offset_0_alias
	.size		__nv_reservedSMEM_offset_0_alias, 0, 64
	.other		__nv_reservedSMEM_offset_0_alias,@"STO_CUDA_RESERVED_SHARED STV_DEFAULT"
__nv_reservedSMEM_offset_0_alias:
	.zero		0
	.zero		64


//--------------------- .nv.constant0._Z3SumPfS_S_PiS0_ --------------------------
	.section	.nv.constant0._Z3SumPfS_S_PiS0_,"a",@progbits
	.sectionflags	@""
	.align	4
.nv.constant0._Z3SumPfS_S_PiS0_:
	.zero		936


//--------------------- SYMBOLS --------------------------

	.type		.nv.reservedSmem.offset0,@object
	.size		.nv.reservedSmem.offset0,0x4
